//
// Generated by NVIDIA NVVM Compiler
//
// Compiler Build ID: CL-36424714
// Cuda compilation tools, release 13.0, V13.0.88
// Based on NVVM 20.0.0
//

.version 9.0
.target sm_100
.address_size 64

	// .globl	_Z15simple_multiplyPfjjjjPKfS1_

.visible .entry _Z15simple_multiplyPfjjjjPKfS1_(
	.param .u64 .ptr .align 1 _Z15simple_multiplyPfjjjjPKfS1__param_0,
	.param .u32 _Z15simple_multiplyPfjjjjPKfS1__param_1,
	.param .u32 _Z15simple_multiplyPfjjjjPKfS1__param_2,
	.param .u32 _Z15simple_multiplyPfjjjjPKfS1__param_3,
	.param .u32 _Z15simple_multiplyPfjjjjPKfS1__param_4,
	.param .u64 .ptr .align 1 _Z15simple_multiplyPfjjjjPKfS1__param_5,
	.param .u64 .ptr .align 1 _Z15simple_multiplyPfjjjjPKfS1__param_6
)
{
	.reg .pred 	%p<13>;
	.reg .b32 	%r<92>;
	.reg .b32 	%f<68>;
	.reg .b64 	%rd<69>;

	ld.param.u64 	%rd3, [_Z15simple_multiplyPfjjjjPKfS1__param_0];
	ld.param.u32 	%r44, [_Z15simple_multiplyPfjjjjPKfS1__param_1];
	ld.param.u32 	%r46, [_Z15simple_multiplyPfjjjjPKfS1__param_2];
	ld.param.u32 	%r45, [_Z15simple_multiplyPfjjjjPKfS1__param_3];
	ld.param.u64 	%rd4, [_Z15simple_multiplyPfjjjjPKfS1__param_5];
	ld.param.u64 	%rd5, [_Z15simple_multiplyPfjjjjPKfS1__param_6];
	cvta.to.global.u64 	%rd1, %rd5;
	cvta.to.global.u64 	%rd2, %rd4;
	mov.u32 	%r47, %ctaid.y;
	mov.u32 	%r48, %ntid.y;
	mov.u32 	%r49, %tid.y;
	mad.lo.s32 	%r1, %r47, %r48, %r49;
	mov.u32 	%r50, %ctaid.x;
	mov.u32 	%r51, %ntid.x;
	mul.lo.s32 	%r2, %r50, %r51;
	mov.u32 	%r3, %tid.x;
	add.s32 	%r4, %r2, %r3;
	setp.ge.u32 	%p1, %r1, %r46;
	setp.ge.u32 	%p2, %r4, %r45;
	or.pred  	%p3, %p1, %p2;
	@%p3 bra 	$L__BB0_14;
	setp.eq.s32 	%p4, %r44, 0;
	mov.f32 	%f67, 0f00000000;
	@%p4 bra 	$L__BB0_13;
	mul.lo.s32 	%r5, %r44, %r1;
	and.b32  	%r6, %r44, 7;
	setp.lt.u32 	%p5, %r44, 8;
	mov.f32 	%f67, 0f00000000;
	mov.b32 	%r90, 0;
	@%p5 bra 	$L__BB0_5;
	and.b32  	%r90, %r44, -8;
	neg.s32 	%r88, %r90;
	add.s32 	%r53, %r3, %r45;
	add.s32 	%r87, %r53, %r2;
	shl.b32 	%r10, %r45, 3;
	shl.b32 	%r54, %r45, 1;
	add.s32 	%r86, %r4, %r54;
	mad.lo.s32 	%r85, %r45, 3, %r4;
	shl.b32 	%r55, %r45, 2;
	add.s32 	%r84, %r4, %r55;
	mad.lo.s32 	%r83, %r45, 5, %r4;
	mad.lo.s32 	%r82, %r45, 6, %r4;
	mad.lo.s32 	%r81, %r45, 7, %r4;
	add.s32 	%r79, %r5, 3;
	mov.f32 	%f67, 0f00000000;
	mov.u32 	%r80, %r4;
$L__BB0_4:
	.pragma "nounroll";
	add.s32 	%r56, %r79, -3;
	mul.wide.u32 	%rd6, %r56, 4;
	add.s64 	%rd7, %rd2, %rd6;
	ld.global.f32 	%f17, [%rd7];
	mul.wide.u32 	%rd8, %r80, 4;
	add.s64 	%rd9, %rd1, %rd8;
	ld.global.f32 	%f18, [%rd9];
	fma.rn.f32 	%f19, %f17, %f18, %f67;
	add.s32 	%r57, %r79, -2;
	mul.wide.u32 	%rd10, %r57, 4;
	add.s64 	%rd11, %rd2, %rd10;
	ld.global.f32 	%f20, [%rd11];
	mul.wide.u32 	%rd12, %r87, 4;
	add.s64 	%rd13, %rd1, %rd12;
	ld.global.f32 	%f21, [%rd13];
	fma.rn.f32 	%f22, %f20, %f21, %f19;
	add.s32 	%r58, %r79, -1;
	mul.wide.u32 	%rd14, %r58, 4;
	add.s64 	%rd15, %rd2, %rd14;
	ld.global.f32 	%f23, [%rd15];
	mul.wide.u32 	%rd16, %r86, 4;
	add.s64 	%rd17, %rd1, %rd16;
	ld.global.f32 	%f24, [%rd17];
	fma.rn.f32 	%f25, %f23, %f24, %f22;
	add.s32 	%r59, %r79, 4;
	mul.wide.u32 	%rd18, %r79, 4;
	add.s64 	%rd19, %rd2, %rd18;
	ld.global.f32 	%f26, [%rd19];
	mul.wide.u32 	%rd20, %r85, 4;
	add.s64 	%rd21, %rd1, %rd20;
	ld.global.f32 	%f27, [%rd21];
	fma.rn.f32 	%f28, %f26, %f27, %f25;
	add.s32 	%r60, %r79, 1;
	mul.wide.u32 	%rd22, %r60, 4;
	add.s64 	%rd23, %rd2, %rd22;
	ld.global.f32 	%f29, [%rd23];
	mul.wide.u32 	%rd24, %r84, 4;
	add.s64 	%rd25, %rd1, %rd24;
	ld.global.f32 	%f30, [%rd25];
	fma.rn.f32 	%f31, %f29, %f30, %f28;
	add.s32 	%r61, %r79, 2;
	mul.wide.u32 	%rd26, %r61, 4;
	add.s64 	%rd27, %rd2, %rd26;
	ld.global.f32 	%f32, [%rd27];
	mul.wide.u32 	%rd28, %r83, 4;
	add.s64 	%rd29, %rd1, %rd28;
	ld.global.f32 	%f33, [%rd29];
	fma.rn.f32 	%f34, %f32, %f33, %f31;
	add.s32 	%r62, %r79, 3;
	mul.wide.u32 	%rd30, %r62, 4;
	add.s64 	%rd31, %rd2, %rd30;
	ld.global.f32 	%f35, [%rd31];
	mul.wide.u32 	%rd32, %r82, 4;
	add.s64 	%rd33, %rd1, %rd32;
	ld.global.f32 	%f36, [%rd33];
	fma.rn.f32 	%f37, %f35, %f36, %f34;
	mul.wide.u32 	%rd34, %r59, 4;
	add.s64 	%rd35, %rd2, %rd34;
	ld.global.f32 	%f38, [%rd35];
	mul.wide.u32 	%rd36, %r81, 4;
	add.s64 	%rd37, %rd1, %rd36;
	ld.global.f32 	%f39, [%rd37];
	fma.rn.f32 	%f67, %f38, %f39, %f37;
	add.s32 	%r88, %r88, 8;
	add.s32 	%r87, %r87, %r10;
	add.s32 	%r86, %r86, %r10;
	add.s32 	%r85, %r85, %r10;
	add.s32 	%r84, %r84, %r10;
	add.s32 	%r83, %r83, %r10;
	add.s32 	%r82, %r82, %r10;
	add.s32 	%r81, %r81, %r10;
	add.s32 	%r80, %r80, %r10;
	add.s32 	%r79, %r79, 8;
	setp.ne.s32 	%p6, %r88, 0;
	@%p6 bra 	$L__BB0_4;
$L__BB0_5:
	setp.eq.s32 	%p7, %r6, 0;
	@%p7 bra 	$L__BB0_13;
	and.b32  	%r39, %r44, 3;
	setp.lt.u32 	%p8, %r6, 4;
	@%p8 bra 	$L__BB0_8;
	add.s32 	%r63, %r90, %r5;
	mul.wide.u32 	%rd38, %r63, 4;
	add.s64 	%rd39, %rd2, %rd38;
	ld.global.f32 	%f41, [%rd39];
	mad.lo.s32 	%r64, %r90, %r45, %r4;
	mul.wide.u32 	%rd40, %r64, 4;
	add.s64 	%rd41, %rd1, %rd40;
	ld.global.f32 	%f42, [%rd41];
	fma.rn.f32 	%f43, %f41, %f42, %f67;
	add.s32 	%r65, %r63, 1;
	mul.wide.u32 	%rd42, %r65, 4;
	add.s64 	%rd43, %rd2, %rd42;
	ld.global.f32 	%f44, [%rd43];
	add.s32 	%r66, %r64, %r45;
	mul.wide.u32 	%rd44, %r66, 4;
	add.s64 	%rd45, %rd1, %rd44;
	ld.global.f32 	%f45, [%rd45];
	fma.rn.f32 	%f46, %f44, %f45, %f43;
	add.s32 	%r67, %r63, 2;
	mul.wide.u32 	%rd46, %r67, 4;
	add.s64 	%rd47, %rd2, %rd46;
	ld.global.f32 	%f47, [%rd47];
	add.s32 	%r68, %r66, %r45;
	mul.wide.u32 	%rd48, %r68, 4;
	add.s64 	%rd49, %rd1, %rd48;
	ld.global.f32 	%f48, [%rd49];
	fma.rn.f32 	%f49, %f47, %f48, %f46;
	add.s32 	%r69, %r63, 3;
	mul.wide.u32 	%rd50, %r69, 4;
	add.s64 	%rd51, %rd2, %rd50;
	ld.global.f32 	%f50, [%rd51];
	add.s32 	%r70, %r68, %r45;
	mul.wide.u32 	%rd52, %r70, 4;
	add.s64 	%rd53, %rd1, %rd52;
	ld.global.f32 	%f51, [%rd53];
	fma.rn.f32 	%f67, %f50, %f51, %f49;
	add.s32 	%r90, %r90, 4;
$L__BB0_8:
	setp.eq.s32 	%p9, %r39, 0;
	@%p9 bra 	$L__BB0_13;
	setp.eq.s32 	%p10, %r39, 1;
	@%p10 bra 	$L__BB0_11;
	add.s32 	%r71, %r90, %r5;
	mul.wide.u32 	%rd54, %r71, 4;
	add.s64 	%rd55, %rd2, %rd54;
	ld.global.f32 	%f53, [%rd55];
	mad.lo.s32 	%r72, %r90, %r45, %r4;
	mul.wide.u32 	%rd56, %r72, 4;
	add.s64 	%rd57, %rd1, %rd56;
	ld.global.f32 	%f54, [%rd57];
	fma.rn.f32 	%f55, %f53, %f54, %f67;
	add.s32 	%r73, %r71, 1;
	mul.wide.u32 	%rd58, %r73, 4;
	add.s64 	%rd59, %rd2, %rd58;
	ld.global.f32 	%f56, [%rd59];
	add.s32 	%r74, %r72, %r45;
	mul.wide.u32 	%rd60, %r74, 4;
	add.s64 	%rd61, %rd1, %rd60;
	ld.global.f32 	%f57, [%rd61];
	fma.rn.f32 	%f67, %f56, %f57, %f55;
	add.s32 	%r90, %r90, 2;
$L__BB0_11:
	and.b32  	%r75, %r44, 1;
	setp.eq.b32 	%p11, %r75, 1;
	not.pred 	%p12, %p11;
	@%p12 bra 	$L__BB0_13;
	add.s32 	%r76, %r90, %r5;
	mul.wide.u32 	%rd62, %r76, 4;
	add.s64 	%rd63, %rd2, %rd62;
	ld.global.f32 	%f58, [%rd63];
	mad.lo.s32 	%r77, %r90, %r45, %r4;
	mul.wide.u32 	%rd64, %r77, 4;
	add.s64 	%rd65, %rd1, %rd64;
	ld.global.f32 	%f59, [%rd65];
	fma.rn.f32 	%f67, %f58, %f59, %f67;
$L__BB0_13:
	mad.lo.s32 	%r78, %r45, %r1, %r4;
	cvta.to.global.u64 	%rd66, %rd3;
	mul.wide.u32 	%rd67, %r78, 4;
	add.s64 	%rd68, %rd66, %rd67;
	st.global.f32 	[%rd68], %f67;
$L__BB0_14:
	ret;

}


// ===== COMPILED SASS (sm_100) =====

	.target	sm_100

	.elftype	@"ET_EXEC"


//--------------------- .note.nv.tkinfo           --------------------------
	.section	.note.nv.tkinfo,"",@"SHT_NOTE"
	.sectionflags	@"SHF_NOTE_NV_TKINFO"
	.tkinfo
        /*0018*/ 	.word	0x00000002
        /*0030*/ 	.string	""
        /*0030*/ 	.string	"ptxas"
        /*0030*/ 	.string	"Cuda compilation tools, release 13.0, V13.0.88"
        /*0030*/ 	.string	"Build cuda_13.0.r13.0/compiler.36424714_0"
        /*0030*/ 	.string	"-arch sm_100 -m 64 "



//--------------------- .note.nv.cuinfo           --------------------------
	.section	.note.nv.cuinfo,"",@"SHT_NOTE"
	.sectionflags	@"SHF_NOTE_NV_CUINFO"
        /*0018*/ 	.short	0x0002
        /*001a*/ 	.short	0x0064
        /*001c*/ 	.short	0x0082
	.zero		2


//--------------------- .nv.info                  --------------------------
	.section	.nv.info,"",@"SHT_CUDA_INFO"
	.align	4


	//----- nvinfo : EIATTR_REGCOUNT
	.align		4
        /*0000*/ 	.byte	0x04, 0x2f
        /*0002*/ 	.short	(.L_1 - .L_0)
	.align		4
.L_0:
        /*0004*/ 	.word	index@(_Z15simple_multiplyPfjjjjPKfS1_)
        /*0008*/ 	.word	0x00000020


	//----- nvinfo : EIATTR_FRAME_SIZE
	.align		4
.L_1:
        /*000c*/ 	.byte	0x04, 0x11
        /*000e*/ 	.short	(.L_3 - .L_2)
	.align		4
.L_2:
        /*0010*/ 	.word	index@(_Z15simple_multiplyPfjjjjPKfS1_)
        /*0014*/ 	.word	0x00000000


	//----- nvinfo : EIATTR_MIN_STACK_SIZE
	.align		4
.L_3:
        /*0018*/ 	.byte	0x04, 0x12
        /*001a*/ 	.short	(.L_5 - .L_4)
	.align		4
.L_4:
        /*001c*/ 	.word	index@(_Z15simple_multiplyPfjjjjPKfS1_)
        /*0020*/ 	.word	0x00000000
.L_5:


//--------------------- .nv.compat                --------------------------
	.section	.nv.compat,"",@"SHT_CUDA_COMPAT_INFO"
	.align	4
        /*0000*/ 	.byte	0x02, 0x09, 0x00, 0x00, 0x02, 0x02, 0x01, 0x00, 0x02, 0x05, 0x05, 0x00, 0x03, 0x07, 0x01, 0x01
        /*0010*/ 	.byte	0x02, 0x03, 0x00, 0x00, 0x02, 0x06, 0x01, 0x00, 0x04, 0x0b, 0x08, 0x00, 0x09, 0x00, 0x00, 0x00
        /*0020*/ 	.byte	0x00, 0x00, 0x00, 0x00


//--------------------- .nv.info._Z15simple_multiplyPfjjjjPKfS1_ --------------------------
	.section	.nv.info._Z15simple_multiplyPfjjjjPKfS1_,"",@"SHT_CUDA_INFO"
	.sectionflags	@""
	.align	4


	//----- nvinfo : EIATTR_CUDA_API_VERSION
	.align		4
        /*0000*/ 	.byte	0x04, 0x37
        /*0002*/ 	.short	(.L_7 - .L_6)
.L_6:
        /*0004*/ 	.word	0x00000082


	//----- nvinfo : EIATTR_KPARAM_INFO
	.align		4
.L_7:
        /*0008*/ 	.byte	0x04, 0x17
        /*000a*/ 	.short	(.L_9 - .L_8)
.L_8:
        /*000c*/ 	.word	0x00000000
        /*0010*/ 	.short	0x0006
        /*0012*/ 	.short	0x0020
        /*0014*/ 	.byte	0x00, 0xf5, 0x21, 0x00


	//----- nvinfo : EIATTR_KPARAM_INFO
	.align		4
.L_9:
        /*0018*/ 	.byte	0x04, 0x17
        /*001a*/ 	.short	(.L_11 - .L_10)
.L_10:
        /*001c*/ 	.word	0x00000000
        /*0020*/ 	.short	0x0005
        /*0022*/ 	.short	0x0018
        /*0024*/ 	.byte	0x00, 0xf5, 0x21, 0x00


	//----- nvinfo : EIATTR_KPARAM_INFO
	.align		4
.L_11:
        /*0028*/ 	.byte	0x04, 0x17
        /*002a*/ 	.short	(.L_13 - .L_12)
.L_12:
        /*002c*/ 	.word	0x00000000
        /*0030*/ 	.short	0x0004
        /*0032*/ 	.short	0x0014
        /*0034*/ 	.byte	0x00, 0xf0, 0x11, 0x00


	//----- nvinfo : EIATTR_KPARAM_INFO
	.align		4
.L_13:
        /*0038*/ 	.byte	0x04, 0x17
        /*003a*/ 	.short	(.L_15 - .L_14)
.L_14:
        /*003c*/ 	.word	0x00000000
        /*0040*/ 	.short	0x0003
        /*0042*/ 	.short	0x0010
        /*0044*/ 	.byte	0x00, 0xf0, 0x11, 0x00


	//----- nvinfo : EIATTR_KPARAM_INFO
	.align		4
.L_15:
        /*0048*/ 	.byte	0x04, 0x17
        /*004a*/ 	.short	(.L_17 - .L_16)
.L_16:
        /*004c*/ 	.word	0x00000000
        /*0050*/ 	.short	0x0002
        /*0052*/ 	.short	0x000c
        /*0054*/ 	.byte	0x00, 0xf0, 0x11, 0x00


	//----- nvinfo : EIATTR_KPARAM_INFO
	.align		4
.L_17:
        /*0058*/ 	.byte	0x04, 0x17
        /*005a*/ 	.short	(.L_19 - .L_18)
.L_18:
        /*005c*/ 	.word	0x00000000
        /*0060*/ 	.short	0x0001
        /*0062*/ 	.short	0x0008
        /*0064*/ 	.byte	0x00, 0xf0, 0x11, 0x00


	//----- nvinfo : EIATTR_KPARAM_INFO
	.align		4
.L_19:
        /*0068*/ 	.byte	0x04, 0x17
        /*006a*/ 	.short	(.L_21 - .L_20)
.L_20:
        /*006c*/ 	.word	0x00000000
        /*0070*/ 	.short	0x0000
        /*0072*/ 	.short	0x0000
        /*0074*/ 	.byte	0x00, 0xf5, 0x21, 0x00


	//----- nvinfo : EIATTR_SPARSE_MMA_MASK
	.align		4
.L_21:
        /*0078*/ 	.byte	0x03, 0x50
        /*007a*/ 	.short	0x0000


	//----- nvinfo : EIATTR_MAXREG_COUNT
	.align		4
        /*007c*/ 	.byte	0x03, 0x1b
        /*007e*/ 	.short	0x00ff


	//----- nvinfo : EIATTR_MERCURY_ISA_VERSION
	.align		4
        /*0080*/ 	.byte	0x03, 0x5f
        /*0082*/ 	.short	0x0101


	//----- nvinfo : EIATTR_VRC_CTA_INIT_COUNT
	.align		4
        /*0084*/ 	.byte	0x02, 0x4a
	.zero		1
	.zero		1


	//----- nvinfo : EIATTR_EXIT_INSTR_OFFSETS
	.align		4
        /*0088*/ 	.byte	0x04, 0x1c
        /*008a*/ 	.short	(.L_23 - .L_22)


	//   ....[0]....
.L_22:
        /*008c*/ 	.word	0x000000e0


	//   ....[1]....
        /*0090*/ 	.word	0x00000a90


	//----- nvinfo : EIATTR_CBANK_PARAM_SIZE
	.align		4
.L_23:
        /*0094*/ 	.byte	0x03, 0x19
        /*0096*/ 	.short	0x0028


	//----- nvinfo : EIATTR_PARAM_CBANK
	.align		4
        /*0098*/ 	.byte	0x04, 0x0a
        /*009a*/ 	.short	(.L_25 - .L_24)
	.align		4
.L_24:
        /*009c*/ 	.word	index@(.nv.constant0._Z15simple_multiplyPfjjjjPKfS1_)
        /*00a0*/ 	.short	0x0380
        /*00a2*/ 	.short	0x0028


	//----- nvinfo : EIATTR_SW_WAR
	.align		4
.L_25:
        /*00a4*/ 	.byte	0x04, 0x36
        /*00a6*/ 	.short	(.L_27 - .L_26)
.L_26:
        /*00a8*/ 	.word	0x00000008
.L_27:


//--------------------- .nv.callgraph             --------------------------
	.section	.nv.callgraph,"",@"SHT_CUDA_CALLGRAPH"
	.align	4
	.sectionentsize	8
	.align		4
        /*0000*/ 	.word	0x00000000
	.align		4
        /*0004*/ 	.word	0xffffffff
	.align		4
        /*0008*/ 	.word	0x00000000
	.align		4
        /*000c*/ 	.word	0xfffffffe
	.align		4
        /*0010*/ 	.word	0x00000000
	.align		4
        /*0014*/ 	.word	0xfffffffd
	.align		4
        /*0018*/ 	.word	0x00000000
	.align		4
        /*001c*/ 	.word	0xfffffffc


//--------------------- .text._Z15simple_multiplyPfjjjjPKfS1_ --------------------------
	.section	.text._Z15simple_multiplyPfjjjjPKfS1_,"ax",@progbits
	.align	128
        .global         _Z15simple_multiplyPfjjjjPKfS1_
        .type           _Z15simple_multiplyPfjjjjPKfS1_,@function
        .size           _Z15simple_multiplyPfjjjjPKfS1_,(.L_x_5 - _Z15simple_multiplyPfjjjjPKfS1_)
        .other          _Z15simple_multiplyPfjjjjPKfS1_,@"STO_CUDA_ENTRY STV_DEFAULT"
_Z15simple_multiplyPfjjjjPKfS1_:
.text._Z15simple_multiplyPfjjjjPKfS1_:
[----:B------:R-:W-:Y:S01]  /*0000*/  LDC R1, c[0x0][0x37c] ;  /* 0x0000df00ff017b82 */ /* 0x000fe20000000800 */
[----:B------:R-:W0:Y:S07]  /*0010*/  S2R R7, SR_TID.X ;  /* 0x0000000000077919 */ /* 0x000e2e0000002100 */
[----:B------:R-:W1:Y:S01]  /*0020*/  S2UR UR4, SR_CTAID.X ;  /* 0x00000000000479c3 */ /* 0x000e620000002500 */
[----:B------:R-:W2:Y:S01]  /*0030*/  LDCU UR7, c[0x0][0x38c] ;  /* 0x00007180ff0777ac */ /* 0x000ea20008000800 */
[----:B------:R-:W3:Y:S06]  /*0040*/  S2R R5, SR_TID.Y ;  /* 0x0000000000057919 */ /* 0x000eec0000002200 */
[----:B------:R-:W3:Y:S01]  /*0050*/  LDC R2, c[0x0][0x364] ;  /* 0x0000d900ff027b82 */ /* 0x000ee20000000800 */
[----:B------:R-:W1:Y:S07]  /*0060*/  LDCU UR5, c[0x0][0x360] ;  /* 0x00006c00ff0577ac */ /* 0x000e6e0008000800 */
[----:B------:R-:W3:Y:S08]  /*0070*/  S2UR UR6, SR_CTAID.Y ;  /* 0x00000000000679c3 */ /* 0x000ef00000002600 */
[----:B------:R-:W4:Y:S01]  /*0080*/  LDC R0, c[0x0][0x390] ;  /* 0x0000e400ff007b82 */ /* 0x000f220000000800 */
[----:B-1----:R-:W-:-:S06]  /*0090*/  UIMAD UR4, UR4, UR5, URZ ;  /* 0x00000005040472a4 */ /* 0x002fcc000f8e02ff */
[----:B0-----:R-:W-:Y:S01]  /*00a0*/  IADD3 R3, PT, PT, R7, UR4, RZ ;  /* 0x0000000407037c10 */ /* 0x001fe2000fffe0ff */
[----:B---3--:R-:W-:-:S03]  /*00b0*/  IMAD R2, R2, UR6, R5 ;  /* 0x0000000602027c24 */ /* 0x008fc6000f8e0205 */
[----:B----4-:R-:W-:-:S04]  /*00c0*/  ISETP.GE.U32.AND P0, PT, R3, R0, PT ;  /* 0x000000000300720c */ /* 0x010fc80003f06070 */
[----:B--2---:R-:W-:-:S13]  /*00d0*/  ISETP.GE.U32.OR P0, PT, R2, UR7, P0 ;  /* 0x0000000702007c0c */ /* 0x004fda0008706470 */
[----:B------:R-:W-:Y:S05]  /*00e0*/  @P0 EXIT ;  /* 0x000000000000094d */ /* 0x000fea0003800000 */
[----:B------:R-:W0:Y:S01]  /*00f0*/  LDC R5, c[0x0][0x388] ;  /* 0x0000e200ff057b82 */ /* 0x000e220000000800 */
[----:B------:R-:W1:Y:S01]  /*0100*/  LDCU.64 UR6, c[0x0][0x358] ;  /* 0x00006b00ff0677ac */ /* 0x000e620008000a00 */
[----:B------:R-:W-:Y:S01]  /*0110*/  HFMA2 R12, -RZ, RZ, 0, 0 ;  /* 0x00000000ff0c7431 */ /* 0x000fe200000001ff */
[----:B0-----:R-:W-:-:S13]  /*0120*/  ISETP.NE.AND P0, PT, R5, RZ, PT ;  /* 0x000000ff0500720c */ /* 0x001fda0003f05270 */
[----:B-1----:R-:W-:Y:S05]  /*0130*/  @!P0 BRA `(.L_x_0) ;  /* 0x0000000800448947 */ /* 0x002fea0003800000 */
[C---:B------:R-:W-:Y:S02]  /*0140*/  ISETP.GE.U32.AND P1, PT, R5.reuse, 0x8, PT ;  /* 0x000000080500780c */ /* 0x040fe40003f26070 */
[----:B------:R-:W-:Y:S02]  /*0150*/  LOP3.LUT R4, R5, 0x7, RZ, 0xc0, !PT ;  /* 0x0000000705047812 */ /* 0x000fe400078ec0ff */
[----:B------:R-:W-:Y:S02]  /*0160*/  MOV R12, RZ ;  /* 0x000000ff000c7202 */ /* 0x000fe40000000f00 */
[----:B------:R-:W-:Y:S02]  /*0170*/  ISETP.NE.AND P0, PT, R4, RZ, PT ;  /* 0x000000ff0400720c */ /* 0x000fe40003f05270 */
[----:B------:R-:W-:-:S05]  /*0180*/  MOV R6, RZ ;  /* 0x000000ff00067202 */ /* 0x000fca0000000f00 */
[----:B------:R-:W-:Y:S06]  /*0190*/  @!P1 BRA `(.L_x_1) ;  /* 0x0000000400249947 */ /* 0x000fec0003800000 */
[----:B------:R-:W-:Y:S01]  /*01a0*/  LOP3.LUT R6, R5, 0xfffffff8, RZ, 0xc0, !PT ;  /* 0xfffffff805067812 */ /* 0x000fe200078ec0ff */
[C---:B------:R-:W-:Y:S01]  /*01b0*/  IMAD R11, R0.reuse, 0x3, R3 ;  /* 0x00000003000b7824 */ /* 0x040fe200078e0203 */
[C---:B------:R-:W-:Y:S01]  /*01c0*/  IADD3 R7, PT, PT, R0.reuse, UR4, R7 ;  /* 0x0000000400077c10 */ /* 0x040fe2000fffe007 */
[C-C-:B------:R-:W-:Y:S01]  /*01d0*/  IMAD R15, R0.reuse, 0x5, R3.reuse ;  /* 0x00000005000f7824 */ /* 0x140fe200078e0203 */
[CC--:B------:R-:W-:Y:S01]  /*01e0*/  LEA R9, R0.reuse, R3.reuse, 0x1 ;  /* 0x0000000300097211 */ /* 0x0c0fe200078e08ff */
[C-C-:B------:R-:W-:Y:S01]  /*01f0*/  IMAD R25, R0.reuse, 0x6, R3.reuse ;  /* 0x0000000600197824 */ /* 0x140fe200078e0203 */
[C---:B------:R-:W-:Y:S01]  /*0200*/  LEA R13, R0.reuse, R3, 0x2 ;  /* 0x00000003000d7211 */ /* 0x040fe200078e10ff */
[----:B------:R-:W-:Y:S01]  /*0210*/  IMAD R27, R0, 0x7, R3 ;  /* 0x00000007001b7824 */ /* 0x000fe200078e0203 */
[----:B------:R-:W-:Y:S01]  /*0220*/  MOV R12, RZ ;  /* 0x000000ff000c7202 */ /* 0x000fe20000000f00 */
[----:B------:R-:W-:Y:S01]  /*0230*/  IMAD R8, R2, R5, 0x3 ;  /* 0x0000000302087424 */ /* 0x000fe200078e0205 */
[----:B------:R-:W-:-:S02]  /*0240*/  MOV R29, R3 ;  /* 0x00000003001d7202 */ /* 0x000fc40000000f00 */
[----:B------:R-:W-:-:S07]  /*0250*/  IADD3 R10, PT, PT, -R6, RZ, RZ ;  /* 0x000000ff060a7210 */ /* 0x000fce0007ffe1ff */
.L_x_2:
[----:B------:R-:W0:Y:S01]  /*0260*/  LDC.64 R20, c[0x0][0x398] ;  /* 0x0000e600ff147b82 */ /* 0x000e220000000a00 */
[----:B------:R-:W-:-:S07]  /*0270*/  IADD3 R23, PT, PT, R8, -0x3, RZ ;  /* 0xfffffffd08177810 */ /* 0x000fce0007ffe0ff */
[----:B------:R-:W1:Y:S01]  /*0280*/  LDC.64 R16, c[0x0][0x3a0] ;  /* 0x0000e800ff107b82 */ /* 0x000e620000000a00 */
[----:B0-----:R-:W-:-:S06]  /*0290*/  IMAD.WIDE.U32 R22, R23, 0x4, R20 ;  /* 0x0000000417167825 */ /* 0x001fcc00078e0014 */
[----:B------:R-:W2:Y:S01]  /*02a0*/  LDG.E R23, desc[UR6][R22.64] ;  /* 0x0000000616177981 */ /* 0x000ea2000c1e1900 */
[----:B-1----:R-:W-:-:S06]  /*02b0*/  IMAD.WIDE.U32 R18, R29, 0x4, R16 ;  /* 0x000000041d127825 */ /* 0x002fcc00078e0010 */
[----:B------:R-:W2:Y:S01]  /*02c0*/  LDG.E R18, desc[UR6][R18.64] ;  /* 0x0000000612127981 */ /* 0x000ea2000c1e1900 */
[C---:B------:R-:W-:Y:S02]  /*02d0*/  IADD3 R14, PT, PT, R8.reuse, -0x2, RZ ;  /* 0xfffffffe080e7810 */ /* 0x040fe40007ffe0ff */
[----:B------:R-:W-:Y:S01]  /*02e0*/  IADD3 R24, PT, PT, R8, -0x1, RZ ;  /* 0xffffffff08187810 */ /* 0x000fe20007ffe0ff */
[----:B--2---:R-:W-:Y:S02]  /*02f0*/  FFMA R12, R23, R18, R12 ;  /* 0x00000012170c7223 */ /* 0x004fe4000000000c */
[----:B------:R-:W-:-:S04]  /*0300*/  IMAD.WIDE.U32 R18, R14, 0x4, R20 ;  /* 0x000000040e127825 */ /* 0x000fc800078e0014 */
[----:B------:R-:W-:Y:S01]  /*0310*/  IMAD.WIDE.U32 R22, R7, 0x4, R16 ;  /* 0x0000000407167825 */ /* 0x000fe200078e0010 */
[----:B------:R0:W2:Y:S04]  /*0320*/  LDG.E R14, desc[UR6][R18.64] ;  /* 0x00000006120e7981 */ /* 0x0000a8000c1e1900 */
[----:B------:R1:W2:Y:S01]  /*0330*/  LDG.E R26, desc[UR6][R22.64] ;  /* 0x00000006161a7981 */ /* 0x0002a2000c1e1900 */
[----:B0-----:R-:W-:-:S04]  /*0340*/  IMAD.WIDE.U32 R18, R24, 0x4, R20 ;  /* 0x0000000418127825 */ /* 0x001fc800078e0014 */
[----:B-1----:R-:W-:Y:S01]  /*0350*/  IMAD.WIDE.U32 R22, R9, 0x4, R16 ;  /* 0x0000000409167825 */ /* 0x002fe200078e0010 */
[----:B------:R0:W3:Y:S04]  /*0360*/  LDG.E R24, desc[UR6][R18.64] ;  /* 0x0000000612187981 */ /* 0x0000e8000c1e1900 */
[----:B------:R1:W3:Y:S01]  /*0370*/  LDG.E R28, desc[UR6][R22.64] ;  /* 0x00000006161c7981 */ /* 0x0002e2000c1e1900 */
[----:B0-----:R-:W-:-:S04]  /*0380*/  IMAD.WIDE.U32 R18, R8, 0x4, R20 ;  /* 0x0000000408127825 */ /* 0x001fc800078e0014 */
[----:B-1----:R-:W-:-:S04]  /*0390*/  IMAD.WIDE.U32 R22, R11, 0x4, R16 ;  /* 0x000000040b167825 */ /* 0x002fc800078e0010 */
[----:B--2---:R-:W-:Y:S02]  /*03a0*/  FFMA R12, R14, R26, R12 ;  /* 0x0000001a0e0c7223 */ /* 0x004fe4000000000c */
[----:B------:R-:W2:Y:S04]  /*03b0*/  LDG.E R14, desc[UR6][R18.64] ;  /* 0x00000006120e7981 */ /* 0x000ea8000c1e1900 */
[----:B------:R0:W2:Y:S01]  /*03c0*/  LDG.E R26, desc[UR6][R22.64] ;  /* 0x00000006161a7981 */ /* 0x0000a2000c1e1900 */
[----:B---3--:R-:W-:Y:S01]  /*03d0*/  FFMA R12, R24, R28, R12 ;  /* 0x0000001c180c7223 */ /* 0x008fe2000000000c */
[----:B------:R-:W-:Y:S01]  /*03e0*/  IADD3 R24, PT, PT, R8, 0x1, RZ ;  /* 0x0000000108187810 */ /* 0x000fe20007ffe0ff */
[----:B0-----:R-:W-:-:S04]  /*03f0*/  IMAD.WIDE.U32 R22, R13, 0x4, R16 ;  /* 0x000000040d167825 */ /* 0x001fc800078e0010 */
[----:B------:R-:W-:Y:S01]  /*0400*/  IMAD.WIDE.U32 R18, R24, 0x4, R20 ;  /* 0x0000000418127825 */ /* 0x000fe200078e0014 */
[----:B------:R-:W3:Y:S04]  /*0410*/  LDG.E R28, desc[UR6][R22.64] ;  /* 0x00000006161c7981 */ /* 0x000ee8000c1e1900 */
[----:B------:R0:W3:Y:S01]  /*0420*/  LDG.E R24, desc[UR6][R18.64] ;  /* 0x0000000612187981 */ /* 0x0000e2000c1e1900 */
[----:B--2---:R-:W-:Y:S01]  /*0430*/  FFMA R12, R14, R26, R12 ;  /* 0x0000001a0e0c7223 */ /* 0x004fe2000000000c */
[C---:B------:R-:W-:Y:S02]  /*0440*/  IADD3 R26, PT, PT, R8.reuse, 0x3, RZ ;  /* 0x00000003081a7810 */ /* 0x040fe40007ffe0ff */
[----:B------:R-:W-:-:S03]  /*0450*/  IADD3 R14, PT, PT, R8, 0x2, RZ ;  /* 0x00000002080e7810 */ /* 0x000fc60007ffe0ff */
[----:B0-----:R-:W-:Y:S01]  /*0460*/  IMAD.WIDE.U32 R18, R26, 0x4, R20 ;  /* 0x000000041a127825 */ /* 0x001fe200078e0014 */
[----:B------:R-:W-:-:S03]  /*0470*/  IADD3 R26, PT, PT, R8, 0x4, RZ ;  /* 0x00000004081a7810 */ /* 0x000fc60007ffe0ff */
[--C-:B------:R-:W-:Y:S02]  /*0480*/  IMAD.WIDE.U32 R22, R14, 0x4, R20.reuse ;  /* 0x000000040e167825 */ /* 0x100fe400078e0014 */
[----:B------:R0:W2:Y:S02]  /*0490*/  LDG.E R14, desc[UR6][R18.64] ;  /* 0x00000006120e7981 */ /* 0x0000a4000c1e1900 */
[----:B------:R-:W-:-:S04]  /*04a0*/  IMAD.WIDE.U32 R20, R26, 0x4, R20 ;  /* 0x000000041a147825 */ /* 0x000fc800078e0014 */
[----:B---3--:R-:W-:Y:S02]  /*04b0*/  FFMA R12, R24, R28, R12 ;  /* 0x0000001c180c7223 */ /* 0x008fe4000000000c */
[----:B------:R-:W3:Y:S01]  /*04c0*/  LDG.E R21, desc[UR6][R20.64] ;  /* 0x0000000614157981 */ /* 0x000ee2000c1e1900 */
[----:B0-----:R-:W-:-:S03]  /*04d0*/  IMAD.WIDE.U32 R18, R15, 0x4, R16 ;  /* 0x000000040f127825 */ /* 0x001fc600078e0010 */
[----:B------:R0:W4:Y:S04]  /*04e0*/  LDG.E R24, desc[UR6][R22.64] ;  /* 0x0000000616187981 */ /* 0x000128000c1e1900 */
[----:B------:R-:W4:Y:S01]  /*04f0*/  LDG.E R26, desc[UR6][R18.64] ;  /* 0x00000006121a7981 */ /* 0x000f22000c1e1900 */
[----:B0-----:R-:W-:-:S04]  /*0500*/  IMAD.WIDE.U32 R22, R25, 0x4, R16 ;  /* 0x0000000419167825 */ /* 0x001fc800078e0010 */
[----:B------:R-:W-:Y:S01]  /*0510*/  IMAD.WIDE.U32 R16, R27, 0x4, R16 ;  /* 0x000000041b107825 */ /* 0x000fe200078e0010 */
[----:B------:R-:W2:Y:S05]  /*0520*/  LDG.E R28, desc[UR6][R22.64] ;  /* 0x00000006161c7981 */ /* 0x000eaa000c1e1900 */
[----:B------:R-:W3:Y:S01]  /*0530*/  LDG.E R16, desc[UR6][R16.64] ;  /* 0x0000000610107981 */ /* 0x000ee2000c1e1900 */
[----:B------:R-:W-:-:S04]  /*0540*/  IADD3 R10, PT, PT, R10, 0x8, RZ ;  /* 0x000000080a0a7810 */ /* 0x000fc80007ffe0ff */
[----:B------:R-:W-:Y:S02]  /*0550*/  ISETP.NE.AND P1, PT, R10, RZ, PT ;  /* 0x000000ff0a00720c */ /* 0x000fe40003f25270 */
[----:B------:R-:W-:Y:S02]  /*0560*/  IADD3 R8, PT, PT, R8, 0x8, RZ ;  /* 0x0000000808087810 */ /* 0x000fe40007ffe0ff */
[C---:B------:R-:W-:Y:S02]  /*0570*/  LEA R7, R0.reuse, R7, 0x3 ;  /* 0x0000000700077211 */ /* 0x040fe400078e18ff */
[C---:B------:R-:W-:Y:S02]  /*0580*/  LEA R9, R0.reuse, R9, 0x3 ;  /* 0x0000000900097211 */ /* 0x040fe400078e18ff */
[C---:B------:R-:W-:Y:S02]  /*0590*/  LEA R11, R0.reuse, R11, 0x3 ;  /* 0x0000000b000b7211 */ /* 0x040fe400078e18ff */
[----:B------:R-:W-:-:S02]  /*05a0*/  LEA R13, R0, R13, 0x3 ;  /* 0x0000000d000d7211 */ /* 0x000fc400078e18ff */
[C---:B------:R-:W-:Y:S02]  /*05b0*/  LEA R15, R0.reuse, R15, 0x3 ;  /* 0x0000000f000f7211 */ /* 0x040fe400078e18ff */
[C---:B------:R-:W-:Y:S02]  /*05c0*/  LEA R25, R0.reuse, R25, 0x3 ;  /* 0x0000001900197211 */ /* 0x040fe400078e18ff */
[C---:B------:R-:W-:Y:S02]  /*05d0*/  LEA R27, R0.reuse, R27, 0x3 ;  /* 0x0000001b001b7211 */ /* 0x040fe400078e18ff */
[----:B------:R-:W-:Y:S01]  /*05e0*/  LEA R29, R0, R29, 0x3 ;  /* 0x0000001d001d7211 */ /* 0x000fe200078e18ff */
[----:B----4-:R-:W-:-:S04]  /*05f0*/  FFMA R12, R24, R26, R12 ;  /* 0x0000001a180c7223 */ /* 0x010fc8000000000c */
[----:B--2---:R-:W-:-:S04]  /*0600*/  FFMA R12, R14, R28, R12 ;  /* 0x0000001c0e0c7223 */ /* 0x004fc8000000000c */
[----:B---3--:R-:W-:Y:S01]  /*0610*/  FFMA R12, R21, R16, R12 ;  /* 0x00000010150c7223 */ /* 0x008fe2000000000c */
[----:B------:R-:W-:Y:S06]  /*0620*/  @P1 BRA `(.L_x_2) ;  /* 0xfffffffc000c1947 */ /* 0x000fec000383ffff */
.L_x_1:
[----:B------:R-:W-:Y:S05]  /*0630*/  @!P0 BRA `(.L_x_0) ;  /* 0x0000000400048947 */ /* 0x000fea0003800000 */
[----:B------:R-:W-:Y:S02]  /*0640*/  ISETP.GE.U32.AND P0, PT, R4, 0x4, PT ;  /* 0x000000040400780c */ /* 0x000fe40003f06070 */
[----:B------:R-:W-:-:S04]  /*0650*/  LOP3.LUT R13, R5, 0x3, RZ, 0xc0, !PT ;  /* 0x00000003050d7812 */ /* 0x000fc800078ec0ff */
[----:B------:R-:W-:-:S07]  /*0660*/  ISETP.NE.AND P1, PT, R13, RZ, PT ;  /* 0x000000ff0d00720c */ /* 0x000fce0003f25270 */
[----:B------:R-:W-:Y:S06]  /*0670*/  @!P0 BRA `(.L_x_3) ;  /* 0x00000000007c8947 */ /* 0x000fec0003800000 */
[----:B------:R-:W0:Y:S01]  /*0680*/  LDC.64 R8, c[0x0][0x3a0] ;  /* 0x0000e800ff087b82 */ /* 0x000e220000000a00 */
[----:B------:R-:W-:Y:S02]  /*0690*/  IMAD R15, R2, R5, R6 ;  /* 0x00000005020f7224 */ /* 0x000fe400078e0206 */
[----:B------:R-:W-:-:S03]  /*06a0*/  IMAD R17, R6, R0, R3 ;  /* 0x0000000006117224 */ /* 0x000fc600078e0203 */
[C---:B------:R-:W-:Y:S02]  /*06b0*/  IADD3 R23, PT, PT, R15.reuse, 0x1, RZ ;  /* 0x000000010f177810 */ /* 0x040fe40007ffe0ff */
[----:B------:R-:W1:Y:S01]  /*06c0*/  LDC.64 R10, c[0x0][0x398] ;  /* 0x0000e600ff0a7b82 */ /* 0x000e620000000a00 */
[C---:B------:R-:W-:Y:S02]  /*06d0*/  IADD3 R27, PT, PT, R15.reuse, 0x2, RZ ;  /* 0x000000020f1b7810 */ /* 0x040fe40007ffe0ff */
[----:B------:R-:W-:Y:S01]  /*06e0*/  IADD3 R4, PT, PT, R15, 0x3, RZ ;  /* 0x000000030f047810 */ /* 0x000fe20007ffe0ff */
[C---:B0-----:R-:W-:Y:S01]  /*06f0*/  IMAD.WIDE.U32 R20, R17.reuse, 0x4, R8 ;  /* 0x0000000411147825 */ /* 0x041fe200078e0008 */
[----:B------:R-:W-:-:S04]  /*0700*/  IADD3 R17, PT, PT, R17, R0, RZ ;  /* 0x0000000011117210 */ /* 0x000fc80007ffe0ff */
[-C--:B------:R-:W-:Y:S01]  /*0710*/  IADD3 R29, PT, PT, R17, R0.reuse, RZ ;  /* 0x00000000111d7210 */ /* 0x080fe20007ffe0ff */
[--C-:B-1----:R-:W-:Y:S01]  /*0720*/  IMAD.WIDE.U32 R24, R15, 0x4, R10.reuse ;  /* 0x000000040f187825 */ /* 0x102fe200078e000a */
[----:B------:R-:W2:Y:S03]  /*0730*/  LDG.E R20, desc[UR6][R20.64] ;  /* 0x0000000614147981 */ /* 0x000ea6000c1e1900 */
[----:B------:R-:W-:Y:S01]  /*0740*/  IMAD.WIDE.U32 R22, R23, 0x4, R10 ;  /* 0x0000000417167825 */ /* 0x000fe200078e000a */
[----:B------:R-:W2:Y:S03]  /*0750*/  LDG.E R7, desc[UR6][R24.64] ;  /* 0x0000000618077981 */ /* 0x000ea6000c1e1900 */
[----:B------:R-:W-:Y:S02]  /*0760*/  IMAD.WIDE.U32 R18, R17, 0x4, R8 ;  /* 0x0000000411127825 */ /* 0x000fe400078e0008 */
[----:B------:R-:W3:Y:S02]  /*0770*/  LDG.E R22, desc[UR6][R22.64] ;  /* 0x0000000616167981 */ /* 0x000ee4000c1e1900 */
[----:B------:R-:W-:Y:S01]  /*0780*/  IMAD.WIDE.U32 R14, R27, 0x4, R10 ;  /* 0x000000041b0e7825 */ /* 0x000fe200078e000a */
[C---:B------:R-:W-:Y:S01]  /*0790*/  IADD3 R27, PT, PT, R29.reuse, R0, RZ ;  /* 0x000000001d1b7210 */ /* 0x040fe20007ffe0ff */
[----:B------:R-:W3:Y:S02]  /*07a0*/  LDG.E R19, desc[UR6][R18.64] ;  /* 0x0000000612137981 */ /* 0x000ee4000c1e1900 */
[----:B------:R-:W-:-:S02]  /*07b0*/  IMAD.WIDE.U32 R16, R29, 0x4, R8 ;  /* 0x000000041d107825 */ /* 0x000fc400078e0008 */
[----:B------:R-:W4:Y:S02]  /*07c0*/  LDG.E R14, desc[UR6][R14.64] ;  /* 0x000000060e0e7981 */ /* 0x000f24000c1e1900 */
[----:B------:R-:W-:Y:S02]  /*07d0*/  IMAD.WIDE.U32 R10, R4, 0x4, R10 ;  /* 0x00000004040a7825 */ /* 0x000fe400078e000a */
[----:B------:R-:W4:Y:S02]  /*07e0*/  LDG.E R16, desc[UR6][R16.64] ;  /* 0x0000000610107981 */ /* 0x000f24000c1e1900 */
[----:B------:R-:W-:Y:S02]  /*07f0*/  IMAD.WIDE.U32 R8, R27, 0x4, R8 ;  /* 0x000000041b087825 */ /* 0x000fe400078e0008 */
[----:B------:R-:W5:Y:S04]  /*0800*/  LDG.E R10, desc[UR6][R10.64] ;  /* 0x000000060a0a7981 */ /* 0x000f68000c1e1900 */
[----:B------:R-:W5:Y:S01]  /*0810*/  LDG.E R8, desc[UR6][R8.64] ;  /* 0x0000000608087981 */ /* 0x000f62000c1e1900 */
[----:B------:R-:W-:Y:S01]  /*0820*/  IADD3 R6, PT, PT, R6, 0x4, RZ ;  /* 0x0000000406067810 */ /* 0x000fe20007ffe0ff */
[----:B--2---:R-:W-:-:S04]  /*0830*/  FFMA R7, R7, R20, R12 ;  /* 0x0000001407077223 */ /* 0x004fc8000000000c */
[----:B---3--:R-:W-:-:S04]  /*0840*/  FFMA R7, R22, R19, R7 ;  /* 0x0000001316077223 */ /* 0x008fc80000000007 */
[----:B----4-:R-:W-:-:S04]  /*0850*/  FFMA R7, R14, R16, R7 ;  /* 0x000000100e077223 */ /* 0x010fc80000000007 */
[----:B-----5:R-:W-:-:S07]  /*0860*/  FFMA R12, R10, R8, R7 ;  /* 0x000000080a0c7223 */ /* 0x020fce0000000007 */
.L_x_3:
[----:B------:R-:W-:Y:S05]  /*0870*/  @!P1 BRA `(.L_x_0) ;  /* 0x0000000000749947 */ /* 0x000fea0003800000 */
[----:B------:R-:W-:Y:S02]  /*0880*/  ISETP.NE.AND P0, PT, R13, 0x1, PT ;  /* 0x000000010d00780c */ /* 0x000fe40003f05270 */
[----:B------:R-:W-:-:S04]  /*0890*/  LOP3.LUT R4, R5, 0x1, RZ, 0xc0, !PT ;  /* 0x0000000105047812 */ /* 0x000fc800078ec0ff */
[----:B------:R-:W-:-:S07]  /*08a0*/  ISETP.NE.U32.AND P1, PT, R4, 0x1, PT ;  /* 0x000000010400780c */ /* 0x000fce0003f25070 */
[----:B------:R-:W0:Y:S01]  /*08b0*/  @P0 LDC.64 R14, c[0x0][0x3a0] ;  /* 0x0000e800ff0e0b82 */ /* 0x000e220000000a00 */
[----:B------:R-:W-:Y:S02]  /*08c0*/  @P0 IMAD R7, R2, R5, R6 ;  /* 0x0000000502070224 */ /* 0x000fe400078e0206 */
[CC--:B------:R-:W-:Y:S01]  /*08d0*/  @P0 IMAD R17, R6.reuse, R0.reuse, R3 ;  /* 0x0000000006110224 */ /* 0x0c0fe200078e0203 */
[----:B------:R-:W-:Y:S02]  /*08e0*/  @P0 IADD3 R6, PT, PT, R6, 0x2, RZ ;  /* 0x0000000206060810 */ /* 0x000fe40007ffe0ff */
[----:B------:R-:W-:Y:S02]  /*08f0*/  @P0 IADD3 R13, PT, PT, R7, 0x1, RZ ;  /* 0x00000001070d0810 */ /* 0x000fe40007ffe0ff */
[----:B------:R-:W1:Y:S01]  /*0900*/  @P0 LDC.64 R18, c[0x0][0x398] ;  /* 0x0000e600ff120b82 */ /* 0x000e620000000a00 */
[----:B------:R-:W-:-:S07]  /*0910*/  @P0 IADD3 R23, PT, PT, R17, R0, RZ ;  /* 0x0000000011170210 */ /* 0x000fce0007ffe0ff */
[----:B------:R-:W2:Y:S08]  /*0920*/  @!P1 LDC.64 R8, c[0x0][0x398] ;  /* 0x0000e600ff089b82 */ /* 0x000eb00000000a00 */
[----:B------:R-:W3:Y:S01]  /*0930*/  @!P1 LDC.64 R10, c[0x0][0x3a0] ;  /* 0x0000e800ff0a9b82 */ /* 0x000ee20000000a00 */
[----:B0-----:R-:W-:-:S04]  /*0940*/  @P0 IMAD.WIDE.U32 R16, R17, 0x4, R14 ;  /* 0x0000000411100825 */ /* 0x001fc800078e000e */
[----:B------:R-:W-:Y:S02]  /*0950*/  @P0 IMAD.WIDE.U32 R14, R23, 0x4, R14 ;  /* 0x00000004170e0825 */ /* 0x000fe400078e000e */
[----:B------:R-:W4:Y:S02]  /*0960*/  @P0 LDG.E R16, desc[UR6][R16.64] ;  /* 0x0000000610100981 */ /* 0x000f24000c1e1900 */
[--C-:B-1----:R-:W-:Y:S02]  /*0970*/  @P0 IMAD.WIDE.U32 R20, R7, 0x4, R18.reuse ;  /* 0x0000000407140825 */ /* 0x102fe400078e0012 */
[----:B------:R-:W5:Y:S02]  /*0980*/  @P0 LDG.E R14, desc[UR6][R14.64] ;  /* 0x000000060e0e0981 */ /* 0x000f64000c1e1900 */
[----:B------:R-:W-:Y:S02]  /*0990*/  @P0 IMAD.WIDE.U32 R18, R13, 0x4, R18 ;  /* 0x000000040d120825 */ /* 0x000fe400078e0012 */
[----:B------:R-:W4:Y:S02]  /*09a0*/  @P0 LDG.E R7, desc[UR6][R20.64] ;  /* 0x0000000614070981 */ /* 0x000f24000c1e1900 */
[----:B------:R-:W-:-:S02]  /*09b0*/  @!P1 IMAD R5, R2, R5, R6 ;  /* 0x0000000502059224 */ /* 0x000fc400078e0206 */
[----:B------:R-:W-:Y:S01]  /*09c0*/  @!P1 IMAD R13, R6, R0, R3 ;  /* 0x00000000060d9224 */ /* 0x000fe200078e0203 */
[----:B------:R-:W5:Y:S01]  /*09d0*/  @P0 LDG.E R18, desc[UR6][R18.64] ;  /* 0x0000000612120981 */ /* 0x000f62000c1e1900 */
[----:B--2---:R-:W-:-:S04]  /*09e0*/  @!P1 IMAD.WIDE.U32 R8, R5, 0x4, R8 ;  /* 0x0000000405089825 */ /* 0x004fc800078e0008 */
[----:B---3--:R-:W-:Y:S02]  /*09f0*/  @!P1 IMAD.WIDE.U32 R10, R13, 0x4, R10 ;  /* 0x000000040d0a9825 */ /* 0x008fe400078e000a */
[----:B------:R-:W2:Y:S04]  /*0a00*/  @!P1 LDG.E R9, desc[UR6][R8.64] ;  /* 0x0000000608099981 */ /* 0x000ea8000c1e1900 */
[----:B------:R-:W2:Y:S01]  /*0a10*/  @!P1 LDG.E R10, desc[UR6][R10.64] ;  /* 0x000000060a0a9981 */ /* 0x000ea2000c1e1900 */
[----:B----4-:R-:W-:-:S04]  /*0a20*/  @P0 FFMA R7, R7, R16, R12 ;  /* 0x0000001007070223 */ /* 0x010fc8000000000c */
[----:B-----5:R-:W-:-:S04]  /*0a30*/  @P0 FFMA R12, R18, R14, R7 ;  /* 0x0000000e120c0223 */ /* 0x020fc80000000007 */
[----:B--2---:R-:W-:-:S07]  /*0a40*/  @!P1 FFMA R12, R9, R10, R12 ;  /* 0x0000000a090c9223 */ /* 0x004fce000000000c */
.L_x_0:
[----:B------:R-:W0:Y:S01]  /*0a50*/  LDC.64 R4, c[0x0][0x380] ;  /* 0x0000e000ff047b82 */ /* 0x000e220000000a00 */
[----:B------:R-:W-:-:S04]  /*0a60*/  IMAD R3, R2, R0, R3 ;  /* 0x0000000002037224 */ /* 0x000fc800078e0203 */
[----:B0-----:R-:W-:-:S05]  /*0a70*/  IMAD.WIDE.U32 R2, R3, 0x4, R4 ;  /* 0x0000000403027825 */ /* 0x001fca00078e0004 */
[----:B------:R-:W-:Y:S01]  /*0a80*/  STG.E desc[UR6][R2.64], R12 ;  /* 0x0000000c02007986 */ /* 0x000fe2000c101906 */
[----:B------:R-:W-:Y:S05]  /*0a90*/  EXIT ;  /* 0x000000000000794d */ /* 0x000fea0003800000 */
.L_x_4:
[----:B------:R-:W-:-:S00]  /*0aa0*/  BRA `(.L_x_4) ;  /* 0xfffffffc00fc7947 */ /* 0x000fc0000383ffff */
[----:B------:R-:W-:-:S00]  /*0ab0*/  NOP ;  /* 0x0000000000007918 */ /* 0x000fc00000000000 */
        /* <DEDUP_REMOVED lines=12> */
.L_x_5:


//--------------------- .nv.shared.reserved.0     --------------------------
	.section	.nv.shared.reserved.0,"aw",@nobits
	.weak		__nv_reservedSMEM_offset_0_alias
	.size		__nv_reservedSMEM_offset_0_alias, 0, 64
	.other		__nv_reservedSMEM_offset_0_alias,@"STO_CUDA_RESERVED_SHARED STV_DEFAULT"
__nv_reservedSMEM_offset_0_alias:
	.zero		0
	.zero		64


//--------------------- .nv.constant0._Z15simple_multiplyPfjjjjPKfS1_ --------------------------
	.section	.nv.constant0._Z15simple_multiplyPfjjjjPKfS1_,"a",@progbits
	.sectionflags	@""
	.align	4
.nv.constant0._Z15simple_multiplyPfjjjjPKfS1_:
	.zero		936


//--------------------- SYMBOLS --------------------------

	.type		.nv.reservedSmem.offset0,@object
	.size		.nv.reservedSmem.offset0,0x4
